	.headerflags	@"EF_CUDA_TEXMODE_UNIFIED EF_CUDA_64BIT_ADDRESS EF_CUDA_SM86 EF_CUDA_VIRTUAL_SM(EF_CUDA_SM86)"
	.elftype	@"ET_EXEC"


//--------------------- .nv.info                  --------------------------
	.section	.nv.info,"",@"SHT_CUDA_INFO"
	.align	4


	//----- nvinfo : EIATTR_REGCOUNT
	.align		4
        /*0000*/ 	.byte	0x04, 0x2f
        /*0002*/ 	.short	(.L_3 - .L_2)
	.align		4
.L_2:
        /*0004*/ 	.word	index@(triton_)
        /*0008*/ 	.word	0x00000028


	//----- nvinfo : EIATTR_MAX_STACK_SIZE
	.align		4
.L_3:
        /*000c*/ 	.byte	0x04, 0x23
        /*000e*/ 	.short	(.L_5 - .L_4)
	.align		4
.L_4:
        /*0010*/ 	.word	index@(triton_)
        /*0014*/ 	.word	0x00000000


	//----- nvinfo : EIATTR_MIN_STACK_SIZE
	.align		4
.L_5:
        /*0018*/ 	.byte	0x04, 0x12
        /*001a*/ 	.short	(.L_7 - .L_6)
	.align		4
.L_6:
        /*001c*/ 	.word	index@(triton_)
        /*0020*/ 	.word	0x00000000


	//----- nvinfo : EIATTR_FRAME_SIZE
	.align		4
.L_7:
        /*0024*/ 	.byte	0x04, 0x11
        /*0026*/ 	.short	(.L_9 - .L_8)
	.align		4
.L_8:
        /*0028*/ 	.word	index@(triton_)
        /*002c*/ 	.word	0x00000000
.L_9:


//--------------------- .nv.info.triton_          --------------------------
	.section	.nv.info.triton_,"",@"SHT_CUDA_INFO"
	.align	4


	//----- nvinfo : EIATTR_CUDA_API_VERSION
	.align		4
        /*0000*/ 	.byte	0x04, 0x37
        /*0002*/ 	.short	(.L_11 - .L_10)
.L_10:
        /*0004*/ 	.word	0x0000007b


	//----- nvinfo : EIATTR_SW2861232_WAR
	.align		4
.L_11:
        /*0008*/ 	.byte	0x01, 0x35
	.zero		2


	//----- nvinfo : EIATTR_PARAM_CBANK
	.align		4
        /*000c*/ 	.byte	0x04, 0x0a
        /*000e*/ 	.short	(.L_13 - .L_12)
	.align		4
.L_12:
        /*0010*/ 	.word	index@(.nv.constant0.triton_)
        /*0014*/ 	.short	0x0160
        /*0016*/ 	.short	0x002c


	//----- nvinfo : EIATTR_CBANK_PARAM_SIZE
	.align		4
.L_13:
        /*0018*/ 	.byte	0x03, 0x19
        /*001a*/ 	.short	0x002c


	//----- nvinfo : EIATTR_KPARAM_INFO
	.align		4
        /*001c*/ 	.byte	0x04, 0x17
        /*001e*/ 	.short	(.L_15 - .L_14)
.L_14:
        /*0020*/ 	.word	0x00000000
        /*0024*/ 	.short	0x0005
        /*0026*/ 	.short	0x0028
        /*0028*/ 	.byte	0x00, 0xf0, 0x11, 0x00


	//----- nvinfo : EIATTR_KPARAM_INFO
	.align		4
.L_15:
        /*002c*/ 	.byte	0x04, 0x17
        /*002e*/ 	.short	(.L_17 - .L_16)
.L_16:
        /*0030*/ 	.word	0x00000000
        /*0034*/ 	.short	0x0004
        /*0036*/ 	.short	0x0020
        /*0038*/ 	.byte	0x00, 0xf0, 0x21, 0x00


	//----- nvinfo : EIATTR_KPARAM_INFO
	.align		4
.L_17:
        /*003c*/ 	.byte	0x04, 0x17
        /*003e*/ 	.short	(.L_19 - .L_18)
.L_18:
        /*0040*/ 	.word	0x00000000
        /*0044*/ 	.short	0x0003
        /*0046*/ 	.short	0x0018
        /*0048*/ 	.byte	0x00, 0xf0, 0x21, 0x00


	//----- nvinfo : EIATTR_KPARAM_INFO
	.align		4
.L_19:
        /*004c*/ 	.byte	0x04, 0x17
        /*004e*/ 	.short	(.L_21 - .L_20)
.L_20:
        /*0050*/ 	.word	0x00000000
        /*0054*/ 	.short	0x0002
        /*0056*/ 	.short	0x0010
        /*0058*/ 	.byte	0x00, 0xf0, 0x21, 0x00


	//----- nvinfo : EIATTR_KPARAM_INFO
	.align		4
.L_21:
        /*005c*/ 	.byte	0x04, 0x17
        /*005e*/ 	.short	(.L_23 - .L_22)
.L_22:
        /*0060*/ 	.word	0x00000000
        /*0064*/ 	.short	0x0001
        /*0066*/ 	.short	0x0008
        /*0068*/ 	.byte	0x00, 0xf0, 0x21, 0x00


	//----- nvinfo : EIATTR_KPARAM_INFO
	.align		4
.L_23:
        /*006c*/ 	.byte	0x04, 0x17
        /*006e*/ 	.short	(.L_25 - .L_24)
.L_24:
        /*0070*/ 	.word	0x00000000
        /*0074*/ 	.short	0x0000
        /*0076*/ 	.short	0x0000
        /*0078*/ 	.byte	0x00, 0xf0, 0x21, 0x00


	//----- nvinfo : EIATTR_MAXREG_COUNT
	.align		4
.L_25:
        /*007c*/ 	.byte	0x03, 0x1b
        /*007e*/ 	.short	0x00ff


	//----- nvinfo : EIATTR_EXIT_INSTR_OFFSETS
	.align		4
        /*0080*/ 	.byte	0x04, 0x1c
        /*0082*/ 	.short	(.L_27 - .L_26)


	//   ....[0]....
.L_26:
        /*0084*/ 	.word	0x00000ad0


	//   ....[1]....
        /*0088*/ 	.word	0x00000af0


	//----- nvinfo : EIATTR_MAX_THREADS
	.align		4
.L_27:
        /*008c*/ 	.byte	0x04, 0x05
        /*008e*/ 	.short	(.L_29 - .L_28)
.L_28:
        /*0090*/ 	.word	0x00000080
        /*0094*/ 	.word	0x00000001
        /*0098*/ 	.word	0x00000001
.L_29:


//--------------------- .nv.rel.action            --------------------------
	.section	.nv.rel.action,"",@"SHT_CUDA_RELOCINFO"
	.align	8
	.sectionentsize	8
        /*0000*/ 	.byte	0x73, 0x00, 0x00, 0x00, 0x00, 0x00, 0x00, 0x00, 0x00, 0x00, 0x00, 0x11, 0x25, 0x00, 0x05, 0x36


//--------------------- .nv.constant0.triton_     --------------------------
	.section	.nv.constant0.triton_,"a",@progbits
	.align	4
.nv.constant0.triton_:
	.zero		396


//--------------------- .text.triton_             --------------------------
	.section	.text.triton_,"ax",@progbits
	.sectioninfo	@"SHI_REGISTERS=40"
	.align	128
        .global         triton_
        .type           triton_,@function
        .size           triton_,(.L_x_1 - triton_)
        .other          triton_,@"STO_CUDA_ENTRY STV_DEFAULT"
triton_:
.text.triton_:
[----:B------:R-:W-:-:S02]  /*0000*/  MOV R1, c[0x0][0x28] ;  /* 0x00000a0000017a02 */ /* 0x000fc40000000f00 */
[----:B------:R-:W0:Y:S01]  /*0010*/  S2R R0, SR_TID.X ;  /* 0x0000000000007919 */ /* 0x000e220000002100 */
[----:B------:R-:W-:Y:S01]  /*0020*/  MOV R28, 0x4 ;  /* 0x00000004001c7802 */ /* 0x000fe20000000f00 */
[----:B------:R-:W-:Y:S01]  /*0030*/  CS2R R4, SRZ ;  /* 0x0000000000047805 */ /* 0x000fe2000001ff00 */
[----:B------:R-:W-:Y:S01]  /*0040*/  CS2R R6, SRZ ;  /* 0x0000000000067805 */ /* 0x000fe2000001ff00 */
[----:B------:R-:W1:Y:S01]  /*0050*/  S2R R35, SR_CTAID.X ;  /* 0x0000000000237919 */ /* 0x000e620000002500 */
[----:B------:R-:W-:Y:S01]  /*0060*/  ULDC.64 UR4, c[0x0][0x118] ;  /* 0x0000460000047ab9 */ /* 0x000fe20000000a00 */
[----:B0-----:R-:W-:Y:S02]  /*0070*/  SHF.L.U32 R0, R0, 0x2, RZ ;  /* 0x0000000200007819 */ /* 0x001fe400000006ff */
[----:B-1----:R-:W-:Y:S02]  /*0080*/  SHF.R.S32.HI R2, RZ, 0x15, R35 ;  /* 0x00000015ff027819 */ /* 0x002fe40000011423 */
[----:B------:R-:W-:-:S02]  /*0090*/  LOP3.LUT R0, R0, 0x1fc, RZ, 0xc0, !PT ;  /* 0x000001fc00007812 */ /* 0x000fc400078ec0ff */
[----:B------:R-:W-:Y:S02]  /*00a0*/  SGXT R2, R2, 0x1 ;  /* 0x000000010202781a */ /* 0x000fe40000000200 */
[----:B------:R-:W-:-:S04]  /*00b0*/  LEA R35, R35, R0, 0xa ;  /* 0x0000000023237211 */ /* 0x000fc800078e50ff */
[----:B------:R-:W-:Y:S02]  /*00c0*/  LEA.HI R2, R2, R35, RZ, 0x8 ;  /* 0x0000002302027211 */ /* 0x000fe400078f40ff */
[----:B------:R-:W-:Y:S02]  /*00d0*/  ISETP.GE.AND P1, PT, R35, c[0x0][0x188], PT ;  /* 0x0000620023007a0c */ /* 0x000fe40003f26270 */
[----:B------:R-:W-:-:S04]  /*00e0*/  LOP3.LUT R2, R2, 0xffffff00, RZ, 0xc0, !PT ;  /* 0xffffff0002027812 */ /* 0x000fc800078ec0ff */
[----:B------:R-:W-:-:S05]  /*00f0*/  IADD3 R29, R35, -R2, RZ ;  /* 0x80000002231d7210 */ /* 0x000fca0007ffe0ff */
[----:B------:R-:W-:-:S05]  /*0100*/  IMAD.WIDE R2, R29, R28, c[0x0][0x170] ;  /* 0x00005c001d027625 */ /* 0x000fca00078e021c */
[----:B------:R-:W2:Y:S01]  /*0110*/  @!P1 LDG.E.EL.128 R4, [R2.64] ;  /* 0x0000000402049981 */ /* 0x000ea2000c2e1d00 */
[----:B------:R-:W-:Y:S01]  /*0120*/  IADD3 R0, R35, 0x200, RZ ;  /* 0x0000020023007810 */ /* 0x000fe20007ffe0ff */
[----:B------:R-:W-:Y:S01]  /*0130*/  CS2R R24, SRZ ;  /* 0x0000000000187805 */ /* 0x000fe2000001ff00 */
[----:B------:R-:W-:Y:S02]  /*0140*/  CS2R R26, SRZ ;  /* 0x00000000001a7805 */ /* 0x000fe4000001ff00 */
[----:B------:R-:W-:-:S13]  /*0150*/  ISETP.GE.AND P0, PT, R0, c[0x0][0x188], PT ;  /* 0x0000620000007a0c */ /* 0x000fda0003f06270 */
[----:B------:R0:W3:Y:S01]  /*0160*/  @!P0 LDG.E.EL.128 R24, [R2.64] ;  /* 0x0000000402188981 */ /* 0x0000e2000c2e1d00 */
[----:B------:R-:W-:Y:S01]  /*0170*/  CS2R R8, SRZ ;  /* 0x0000000000087805 */ /* 0x000fe2000001ff00 */
[----:B------:R-:W-:Y:S01]  /*0180*/  CS2R R10, SRZ ;  /* 0x00000000000a7805 */ /* 0x000fe2000001ff00 */
[----:B------:R-:W-:Y:S01]  /*0190*/  CS2R R16, SRZ ;  /* 0x0000000000107805 */ /* 0x000fe2000001ff00 */
[----:B------:R-:W-:Y:S01]  /*01a0*/  CS2R R18, SRZ ;  /* 0x0000000000127805 */ /* 0x000fe2000001ff00 */
[----:B------:R-:W-:Y:S01]  /*01b0*/  CS2R R20, SRZ ;  /* 0x0000000000147805 */ /* 0x000fe2000001ff00 */
[----:B------:R-:W-:Y:S01]  /*01c0*/  CS2R R22, SRZ ;  /* 0x0000000000167805 */ /* 0x000fe2000001ff00 */
[----:B------:R-:W-:Y:S01]  /*01d0*/  CS2R R12, SRZ ;  /* 0x00000000000c7805 */ /* 0x000fe2000001ff00 */
[----:B------:R-:W-:Y:S01]  /*01e0*/  CS2R R14, SRZ ;  /* 0x00000000000e7805 */ /* 0x000fe2000001ff00 */
[----:B------:R-:W-:-:S04]  /*01f0*/  IMAD.WIDE R34, R35, R28, c[0x0][0x160] ;  /* 0x0000580023227625 */ /* 0x000fc800078e021c */
[----:B------:R-:W-:Y:S01]  /*0200*/  IMAD.WIDE R36, R29, R28, c[0x0][0x168] ;  /* 0x00005a001d247625 */ /* 0x000fe200078e021c */
[----:B------:R-:W4:Y:S04]  /*0210*/  @!P0 LDG.E.128 R20, [R34.64+0x800] ;  /* 0x0008000422148981 */ /* 0x000f28000c1e1d00 */
[----:B------:R1:W4:Y:S04]  /*0220*/  @!P0 LDG.E.EL.128 R16, [R36.64] ;  /* 0x0000000424108981 */ /* 0x000328000c2e1d00 */
[----:B------:R-:W1:Y:S04]  /*0230*/  @!P1 LDG.E.EL.128 R8, [R36.64] ;  /* 0x0000000424089981 */ /* 0x000e68000c2e1d00 */
[----:B------:R-:W1:Y:S01]  /*0240*/  @!P1 LDG.E.128 R12, [R34.64] ;  /* 0x00000004220c9981 */ /* 0x000e62000c1e1d00 */
[----:B------:R-:W-:Y:S01]  /*0250*/  MOV R0, 0x3e800000 ;  /* 0x3e80000000007802 */ /* 0x000fe20000000f00 */
[----:B--2---:R-:W-:Y:S01]  /*0260*/  FADD R4, R4, 0.0010000000474974513054 ;  /* 0x3a83126f04047421 */ /* 0x004fe20000000000 */
[----:B------:R-:W-:Y:S01]  /*0270*/  FADD R31, R5, 0.0010000000474974513054 ;  /* 0x3a83126f051f7421 */ /* 0x000fe20000000000 */
[----:B------:R-:W-:Y:S01]  /*0280*/  FADD R6, R6, 0.0010000000474974513054 ;  /* 0x3a83126f06067421 */ /* 0x000fe20000000000 */
[----:B------:R-:W-:Y:S01]  /*0290*/  FADD R7, R7, 0.0010000000474974513054 ;  /* 0x3a83126f07077421 */ /* 0x000fe20000000000 */
[----:B0-----:R-:W0:Y:S08]  /*02a0*/  MUFU.SQRT R2, R4 ;  /* 0x0000000400027308 */ /* 0x001e300000002000 */
[----:B------:R-:W2:Y:S01]  /*02b0*/  MUFU.SQRT R31, R31 ;  /* 0x0000001f001f7308 */ /* 0x000ea20000002000 */
[----:B---3--:R-:W-:Y:S01]  /*02c0*/  FADD R24, R24, 0.0010000000474974513054 ;  /* 0x3a83126f18187421 */ /* 0x008fe20000000000 */
[----:B------:R-:W-:-:S06]  /*02d0*/  FADD R25, R25, 0.0010000000474974513054 ;  /* 0x3a83126f19197421 */ /* 0x000fcc0000000000 */
[----:B------:R-:W3:Y:S01]  /*02e0*/  MUFU.SQRT R32, R6 ;  /* 0x0000000600207308 */ /* 0x000ee20000002000 */
[----:B0-----:R-:W-:Y:S01]  /*02f0*/  FSETP.GT.AND P2, PT, R2, 8.50705917302346158658e+37, PT ;  /* 0x7e8000000200780b */ /* 0x001fe20003f44000 */
[----:B------:R-:W-:Y:S01]  /*0300*/  FADD R26, R26, 0.0010000000474974513054 ;  /* 0x3a83126f1a1a7421 */ /* 0x000fe20000000000 */
[----:B------:R-:W-:Y:S01]  /*0310*/  FSETP.GEU.AND P3, PT, R2, 1.175494350822287508e-38, PT ;  /* 0x008000000200780b */ /* 0x000fe20003f6e000 */
[----:B------:R-:W-:-:S04]  /*0320*/  FADD R27, R27, 0.0010000000474974513054 ;  /* 0x3a83126f1b1b7421 */ /* 0x000fc80000000000 */
[----:B------:R0:W5:Y:S01]  /*0330*/  MUFU.SQRT R30, R7 ;  /* 0x00000007001e7308 */ /* 0x0001620000002000 */
[C---:B--2---:R-:W-:Y:S02]  /*0340*/  FSETP.GT.AND P4, PT, R31.reuse, 8.50705917302346158658e+37, PT ;  /* 0x7e8000001f00780b */ /* 0x044fe40003f84000 */
[----:B------:R-:W-:-:S03]  /*0350*/  FSETP.GEU.AND P5, PT, R31, 1.175494350822287508e-38, PT ;  /* 0x008000001f00780b */ /* 0x000fc60003fae000 */
[----:B------:R-:W-:Y:S02]  /*0360*/  @P2 FMUL R2, R2, 0.25 ;  /* 0x3e80000002022820 */ /* 0x000fe40000400000 */
[----:B------:R2:W4:Y:S01]  /*0370*/  MUFU.SQRT R33, R24 ;  /* 0x0000001800217308 */ /* 0x0005220000002000 */
[----:B0-----:R-:W-:Y:S01]  /*0380*/  FSEL R7, R0, 1, P2 ;  /* 0x3f80000000077808 */ /* 0x001fe20001000000 */
[----:B------:R-:W-:Y:S01]  /*0390*/  @!P3 FMUL R2, R2, 16777216 ;  /* 0x4b8000000202b820 */ /* 0x000fe20000400000 */
[C---:B---3--:R-:W-:Y:S02]  /*03a0*/  FSETP.GT.AND P6, PT, R32.reuse, 8.50705917302346158658e+37, PT ;  /* 0x7e8000002000780b */ /* 0x048fe40003fc4000 */
[----:B------:R-:W-:Y:S01]  /*03b0*/  FSETP.GEU.AND P2, PT, R32, 1.175494350822287508e-38, PT ;  /* 0x008000002000780b */ /* 0x000fe20003f4e000 */
[----:B------:R-:W-:Y:S01]  /*03c0*/  @!P3 FMUL R7, R7, 16777216 ;  /* 0x4b8000000707b820 */ /* 0x000fe20000400000 */
[----:B------:R-:W-:Y:S01]  /*03d0*/  @P4 FMUL R31, R31, 0.25 ;  /* 0x3e8000001f1f4820 */ /* 0x000fe20000400000 */
[----:B------:R0:W3:Y:S01]  /*03e0*/  MUFU.SQRT R5, R25 ;  /* 0x0000001900057308 */ /* 0x0000e20000002000 */
[----:B-----5:R-:W-:Y:S01]  /*03f0*/  FSETP.GT.AND P3, PT, R30, 8.50705917302346158658e+37, PT ;  /* 0x7e8000001e00780b */ /* 0x020fe20003f64000 */
[----:B-1----:R-:W-:Y:S01]  /*0400*/  FADD R37, -R9, R13 ;  /* 0x0000000d09257221 */ /* 0x002fe20000000100 */
[----:B--2---:R-:W-:Y:S01]  /*0410*/  FSEL R24, R0, 1, P4 ;  /* 0x3f80000000187808 */ /* 0x004fe20002000000 */
[----:B------:R-:W-:Y:S01]  /*0420*/  @!P5 FMUL R31, R31, 16777216 ;  /* 0x4b8000001f1fd820 */ /* 0x000fe20000400000 */
[----:B------:R-:W-:Y:S01]  /*0430*/  FSETP.GEU.AND P4, PT, R30, 1.175494350822287508e-38, PT ;  /* 0x008000001e00780b */ /* 0x000fe20003f8e000 */
[----:B------:R-:W-:-:S02]  /*0440*/  FADD R14, -R10, R14 ;  /* 0x0000000e0a0e7221 */ /* 0x000fc40000000100 */
[----:B------:R1:W2:Y:S01]  /*0450*/  MUFU.RCP R4, R2 ;  /* 0x0000000200047308 */ /* 0x0002a20000001000 */
[----:B------:R-:W-:Y:S01]  /*0460*/  @!P5 FMUL R24, R24, 16777216 ;  /* 0x4b8000001818d820 */ /* 0x000fe20000400000 */
[----:B----4-:R-:W-:Y:S01]  /*0470*/  FSETP.GT.AND P5, PT, R33, 8.50705917302346158658e+37, PT ;  /* 0x7e8000002100780b */ /* 0x010fe20003fa4000 */
[----:B------:R-:W-:Y:S01]  /*0480*/  @P6 FMUL R32, R32, 0.25 ;  /* 0x3e80000020206820 */ /* 0x000fe20000400000 */
[----:B0-----:R-:W-:Y:S02]  /*0490*/  FSEL R25, R0, 1, P3 ;  /* 0x3f80000000197808 */ /* 0x001fe40001800000 */
[----:B------:R-:W-:Y:S01]  /*04a0*/  @P3 FMUL R30, R30, 0.25 ;  /* 0x3e8000001e1e3820 */ /* 0x000fe20000400000 */
[----:B------:R-:W-:Y:S01]  /*04b0*/  @!P2 FMUL R32, R32, 16777216 ;  /* 0x4b8000002020a820 */ /* 0x000fe20000400000 */
[----:B------:R-:W0:Y:S01]  /*04c0*/  MUFU.SQRT R3, R26 ;  /* 0x0000001a00037308 */ /* 0x000e220000002000 */
[----:B---3--:R-:W-:Y:S01]  /*04d0*/  FSETP.GT.AND P3, PT, R5, 8.50705917302346158658e+37, PT ;  /* 0x7e8000000500780b */ /* 0x008fe20003f64000 */
[----:B------:R-:W-:Y:S01]  /*04e0*/  @!P4 FMUL R30, R30, 16777216 ;  /* 0x4b8000001e1ec820 */ /* 0x000fe20000400000 */
[----:B------:R-:W-:-:S02]  /*04f0*/  @!P4 FMUL R25, R25, 16777216 ;  /* 0x4b8000001919c820 */ /* 0x000fc40000400000 */
[----:B-1----:R-:W-:-:S03]  /*0500*/  FSEL R2, R0, 1, P3 ;  /* 0x3f80000000027808 */ /* 0x002fc60001800000 */
[----:B------:R1:W3:Y:S01]  /*0510*/  MUFU.SQRT R6, R27 ;  /* 0x0000001b00067308 */ /* 0x0002e20000002000 */
[----:B--2---:R-:W-:Y:S01]  /*0520*/  FMUL R4, R4, R7 ;  /* 0x0000000704047220 */ /* 0x004fe20000400000 */
[----:B------:R-:W-:Y:S02]  /*0530*/  FSEL R7, R0, 1, P5 ;  /* 0x3f80000000077808 */ /* 0x000fe40002800000 */
[----:B0-----:R-:W-:-:S04]  /*0540*/  FSETP.GT.AND P4, PT, R3, 8.50705917302346158658e+37, PT ;  /* 0x7e8000000300780b */ /* 0x001fc80003f84000 */
[----:B------:R-:W0:Y:S01]  /*0550*/  MUFU.RCP R31, R31 ;  /* 0x0000001f001f7308 */ /* 0x000e220000001000 */
[----:B-1----:R-:W-:Y:S02]  /*0560*/  FSEL R27, R0, 1, P6 ;  /* 0x3f800000001b7808 */ /* 0x002fe40003000000 */
[C---:B------:R-:W-:Y:S01]  /*0570*/  FSETP.GEU.AND P6, PT, R33.reuse, 1.175494350822287508e-38, PT ;  /* 0x008000002100780b */ /* 0x040fe20003fce000 */
[----:B------:R-:W-:Y:S01]  /*0580*/  @P5 FMUL R33, R33, 0.25 ;  /* 0x3e80000021215820 */ /* 0x000fe20000400000 */
[----:B------:R-:W-:Y:S01]  /*0590*/  FSETP.GEU.AND P5, PT, R3, 1.175494350822287508e-38, PT ;  /* 0x008000000300780b */ /* 0x000fe20003fae000 */
[----:B------:R-:W-:Y:S01]  /*05a0*/  @!P2 FMUL R27, R27, 16777216 ;  /* 0x4b8000001b1ba820 */ /* 0x000fe20000400000 */
[C---:B------:R-:W-:Y:S01]  /*05b0*/  FSETP.GEU.AND P2, PT, R5.reuse, 1.175494350822287508e-38, PT ;  /* 0x008000000500780b */ /* 0x040fe20003f4e000 */
[----:B------:R-:W-:Y:S01]  /*05c0*/  @P3 FMUL R5, R5, 0.25 ;  /* 0x3e80000005053820 */ /* 0x000fe20000400000 */
[----:B---3--:R-:W-:Y:S01]  /*05d0*/  FSETP.GEU.AND P3, PT, R6, 1.175494350822287508e-38, PT ;  /* 0x008000000600780b */ /* 0x008fe20003f6e000 */
[----:B------:R-:W1:Y:S01]  /*05e0*/  MUFU.RCP R30, R30 ;  /* 0x0000001e001e7308 */ /* 0x000e620000001000 */
[----:B------:R-:W-:-:S05]  /*05f0*/  @P4 FMUL R3, R3, 0.25 ;  /* 0x3e80000003034820 */ /* 0x000fca0000400000 */
[----:B------:R-:W-:Y:S01]  /*0600*/  @!P6 FMUL R33, R33, 16777216 ;  /* 0x4b8000002121e820 */ /* 0x000fe20000400000 */
[----:B------:R-:W-:Y:S01]  /*0610*/  @!P6 FMUL R7, R7, 16777216 ;  /* 0x4b8000000707e820 */ /* 0x000fe20000400000 */
[----:B------:R-:W-:Y:S01]  /*0620*/  FSETP.GT.AND P6, PT, R6, 8.50705917302346158658e+37, PT ;  /* 0x7e8000000600780b */ /* 0x000fe20003fc4000 */
[----:B------:R-:W-:Y:S01]  /*0630*/  @!P5 FMUL R3, R3, 16777216 ;  /* 0x4b8000000303d820 */ /* 0x000fe20000400000 */
[----:B------:R-:W-:Y:S01]  /*0640*/  @!P2 FMUL R5, R5, 16777216 ;  /* 0x4b8000000505a820 */ /* 0x000fe20000400000 */
[----:B------:R2:W3:Y:S01]  /*0650*/  MUFU.RCP R26, R33 ;  /* 0x00000021001a7308 */ /* 0x0004e20000001000 */
[----:B0-----:R-:W-:Y:S01]  /*0660*/  FMUL R24, R31, R24 ;  /* 0x000000181f187220 */ /* 0x001fe20000400000 */
[----:B------:R-:W-:Y:S01]  /*0670*/  FSEL R31, R0, 1, P6 ;  /* 0x3f800000001f7808 */ /* 0x000fe20003000000 */
[----:B------:R-:W-:Y:S01]  /*0680*/  @!P2 FMUL R2, R2, 16777216 ;  /* 0x4b8000000202a820 */ /* 0x000fe20000400000 */
[----:B-1----:R-:W-:Y:S01]  /*0690*/  FMUL R25, R30, R25 ;  /* 0x000000191e197220 */ /* 0x002fe20000400000 */
[----:B------:R-:W-:-:S02]  /*06a0*/  FSEL R30, R0, 1, P4 ;  /* 0x3f800000001e7808 */ /* 0x000fc40002000000 */
[----:B------:R-:W-:Y:S01]  /*06b0*/  @!P3 FMUL R31, R31, 16777216 ;  /* 0x4b8000001f1fb820 */ /* 0x000fe20000400000 */
[----:B------:R-:W0:Y:S01]  /*06c0*/  MUFU.RCP R5, R5 ;  /* 0x0000000500057308 */ /* 0x000e220000001000 */
[----:B--2---:R-:W-:Y:S01]  /*06d0*/  FADD R33, -R8, R12 ;  /* 0x0000000c08217221 */ /* 0x004fe20000000100 */
[----:B------:R-:W-:Y:S01]  /*06e0*/  @P6 FMUL R6, R6, 0.25 ;  /* 0x3e80000006066820 */ /* 0x000fe20000400000 */
[----:B------:R-:W-:Y:S01]  /*06f0*/  @!P5 FMUL R30, R30, 16777216 ;  /* 0x4b8000001e1ed820 */ /* 0x000fe20000400000 */
[----:B------:R-:W-:Y:S02]  /*0700*/  IMAD.WIDE R12, R29, R28, c[0x0][0x178] ;  /* 0x00005e001d0c7625 */ /* 0x000fe400078e021c */
[----:B------:R-:W-:Y:S02]  /*0710*/  @!P3 FMUL R6, R6, 16777216 ;  /* 0x4b8000000606b820 */ /* 0x000fe40000400000 */
[----:B------:R-:W1:Y:S01]  /*0720*/  MUFU.RCP R3, R3 ;  /* 0x0000000300037308 */ /* 0x000e620000001000 */
[----:B---3--:R-:W-:Y:S01]  /*0730*/  FMUL R0, R26, R7 ;  /* 0x000000071a007220 */ /* 0x008fe20000400000 */
[----:B------:R-:W-:Y:S01]  /*0740*/  FADD R7, -R17, R21 ;  /* 0x0000001511077221 */ /* 0x000fe20000000100 */
[----:B------:R-:W-:-:S05]  /*0750*/  FADD R26, -R18, R22 ;  /* 0x00000016121a7221 */ /* 0x000fca0000000100 */
[----:B------:R-:W2:Y:S01]  /*0760*/  MUFU.RCP R6, R6 ;  /* 0x0000000600067308 */ /* 0x000ea20000001000 */
[----:B0-----:R-:W-:Y:S01]  /*0770*/  FMUL R2, R5, R2 ;  /* 0x0000000205027220 */ /* 0x001fe20000400000 */
[----:B------:R-:W-:-:S06]  /*0780*/  FADD R5, -R16, R20 ;  /* 0x0000001410057221 */ /* 0x000fcc0000000100 */
[----:B------:R-:W0:Y:S01]  /*0790*/  MUFU.RCP R32, R32 ;  /* 0x0000002000207308 */ /* 0x000e220000001000 */
[----:B-1----:R-:W-:Y:S01]  /*07a0*/  FMUL R3, R3, R30 ;  /* 0x0000001e03037220 */ /* 0x002fe20000400000 */
[----:B------:R-:W-:Y:S01]  /*07b0*/  FADD R30, -R11, R15 ;  /* 0x0000000f0b1e7221 */ /* 0x000fe20000000100 */
[----:B------:R-:W-:Y:S01]  /*07c0*/  CS2R R20, SRZ ;  /* 0x0000000000147805 */ /* 0x000fe2000001ff00 */
[----:B------:R-:W-:Y:S01]  /*07d0*/  CS2R R8, SRZ ;  /* 0x0000000000087805 */ /* 0x000fe2000001ff00 */
[----:B------:R-:W-:Y:S01]  /*07e0*/  CS2R R10, SRZ ;  /* 0x00000000000a7805 */ /* 0x000fe2000001ff00 */
[----:B------:R-:W-:Y:S01]  /*07f0*/  IMAD.WIDE R28, R29, R28, c[0x0][0x180] ;  /* 0x000060001d1c7625 */ /* 0x000fe200078e021c */
[----:B------:R-:W-:Y:S01]  /*0800*/  CS2R R16, SRZ ;  /* 0x0000000000107805 */ /* 0x000fe2000001ff00 */
[----:B--2---:R-:W-:Y:S01]  /*0810*/  FMUL R6, R6, R31 ;  /* 0x0000001f06067220 */ /* 0x004fe20000400000 */
[----:B------:R-:W-:Y:S02]  /*0820*/  FADD R31, -R19, R23 ;  /* 0x00000017131f7221 */ /* 0x000fe40000000100 */
[----:B------:R-:W-:Y:S01]  /*0830*/  CS2R R22, SRZ ;  /* 0x0000000000167805 */ /* 0x000fe2000001ff00 */
[----:B------:R-:W2:Y:S01]  /*0840*/  @!P1 LDG.E.EL.128 R8, [R28.64] ;  /* 0x000000041c089981 */ /* 0x000ea2000c2e1d00 */
[----:B------:R-:W-:Y:S01]  /*0850*/  CS2R R18, SRZ ;  /* 0x0000000000127805 */ /* 0x000fe2000001ff00 */
[----:B0-----:R-:W-:-:S03]  /*0860*/  FMUL R27, R32, R27 ;  /* 0x0000001b201b7220 */ /* 0x001fc60000400000 */
[----:B------:R0:W2:Y:S01]  /*0870*/  @!P1 LDG.E.EL.128 R20, [R12.64] ;  /* 0x000000040c149981 */ /* 0x0000a2000c2e1d00 */
[----:B------:R-:W-:-:S03]  /*0880*/  FMUL R27, R27, R14 ;  /* 0x0000000e1b1b7220 */ /* 0x000fc60000400000 */
[----:B------:R0:W3:Y:S01]  /*0890*/  @!P0 LDG.E.EL.128 R16, [R12.64] ;  /* 0x000000040c108981 */ /* 0x0000e2000c2e1d00 */
[----:B------:R-:W-:Y:S01]  /*08a0*/  CS2R R14, SRZ ;  /* 0x00000000000e7805 */ /* 0x000fe2000001ff00 */
[----:B0-----:R-:W-:-:S06]  /*08b0*/  CS2R R12, SRZ ;  /* 0x00000000000c7805 */ /* 0x001fcc000001ff00 */
[----:B------:R-:W3:Y:S01]  /*08c0*/  @!P0 LDG.E.EL.128 R12, [R28.64] ;  /* 0x000000041c0c8981 */ /* 0x000ee2000c2e1d00 */
[----:B------:R-:W-:Y:S01]  /*08d0*/  FMUL R30, R25, R30 ;  /* 0x0000001e191e7220 */ /* 0x000fe20000400000 */
[----:B------:R-:W-:Y:S01]  /*08e0*/  FMUL R24, R24, R37 ;  /* 0x0000002518187220 */ /* 0x000fe20000400000 */
[----:B------:R-:W-:Y:S01]  /*08f0*/  FMUL R33, R4, R33 ;  /* 0x0000002104217220 */ /* 0x000fe20000400000 */
[----:B------:R-:W-:Y:S01]  /*0900*/  FMUL R6, R6, R31 ;  /* 0x0000001f06067220 */ /* 0x000fe20000400000 */
[----:B------:R-:W-:Y:S01]  /*0910*/  FMUL R3, R3, R26 ;  /* 0x0000001a03037220 */ /* 0x000fe20000400000 */
[----:B------:R-:W-:Y:S01]  /*0920*/  FMUL R2, R2, R7 ;  /* 0x0000000702027220 */ /* 0x000fe20000400000 */
[----:B------:R-:W-:Y:S01]  /*0930*/  FMUL R5, R0, R5 ;  /* 0x0000000500057220 */ /* 0x000fe20000400000 */
[----:B--2---:R-:W-:Y:S01]  /*0940*/  FFMA R11, R30, R23, R11 ;  /* 0x000000171e0b7223 */ /* 0x004fe2000000000b */
[----:B------:R-:W-:Y:S01]  /*0950*/  FFMA R10, R27, R22, R10 ;  /* 0x000000161b0a7223 */ /* 0x000fe2000000000a */
[----:B------:R-:W-:Y:S01]  /*0960*/  FFMA R9, R24, R21, R9 ;  /* 0x0000001518097223 */ /* 0x000fe20000000009 */
[----:B------:R-:W-:-:S02]  /*0970*/  FFMA R8, R33, R20, R8 ;  /* 0x0000001421087223 */ /* 0x000fc40000000008 */
[----:B------:R-:W-:Y:S02]  /*0980*/  FSETP.GT.AND P5, PT, R11, RZ, PT ;  /* 0x000000ff0b00720b */ /* 0x000fe40003fa4000 */
[----:B------:R-:W-:Y:S02]  /*0990*/  FSETP.GT.AND P6, PT, R10, RZ, PT ;  /* 0x000000ff0a00720b */ /* 0x000fe40003fc4000 */
[----:B------:R-:W-:Y:S02]  /*09a0*/  FSETP.GT.AND P2, PT, R9, RZ, PT ;  /* 0x000000ff0900720b */ /* 0x000fe40003f44000 */
[----:B------:R-:W-:Y:S01]  /*09b0*/  FSETP.GT.AND P3, PT, R8, RZ, PT ;  /* 0x000000ff0800720b */ /* 0x000fe20003f64000 */
[----:B---3--:R-:W-:Y:S01]  /*09c0*/  FFMA R15, R6, R19, R15 ;  /* 0x00000013060f7223 */ /* 0x008fe2000000000f */
[----:B------:R-:W-:Y:S01]  /*09d0*/  FFMA R14, R3, R18, R14 ;  /* 0x00000012030e7223 */ /* 0x000fe2000000000e */
[----:B------:R-:W-:Y:S01]  /*09e0*/  FFMA R12, R5, R16, R12 ;  /* 0x00000010050c7223 */ /* 0x000fe2000000000c */
[----:B------:R-:W-:-:S03]  /*09f0*/  FFMA R13, R2, R17, R13 ;  /* 0x00000011020d7223 */ /* 0x000fc6000000000d */
[----:B------:R-:W-:Y:S02]  /*0a00*/  @!P5 FMUL R11, R11, 0.0099999997764825820923 ;  /* 0x3c23d70a0b0bd820 */ /* 0x000fe40000400000 */
[----:B------:R-:W-:Y:S02]  /*0a10*/  @!P6 FMUL R10, R10, 0.0099999997764825820923 ;  /* 0x3c23d70a0a0ae820 */ /* 0x000fe40000400000 */
[----:B------:R-:W-:Y:S01]  /*0a20*/  @!P2 FMUL R9, R9, 0.0099999997764825820923 ;  /* 0x3c23d70a0909a820 */ /* 0x000fe20000400000 */
[----:B------:R-:W-:Y:S02]  /*0a30*/  FSETP.GT.AND P4, PT, R15, RZ, PT ;  /* 0x000000ff0f00720b */ /* 0x000fe40003f84000 */
[----:B------:R-:W-:Y:S02]  /*0a40*/  FSETP.GT.AND P5, PT, R14, RZ, PT ;  /* 0x000000ff0e00720b */ /* 0x000fe40003fa4000 */
[----:B------:R-:W-:Y:S02]  /*0a50*/  FSETP.GT.AND P6, PT, R13, RZ, PT ;  /* 0x000000ff0d00720b */ /* 0x000fe40003fc4000 */
[----:B------:R-:W-:Y:S01]  /*0a60*/  FSETP.GT.AND P2, PT, R12, RZ, PT ;  /* 0x000000ff0c00720b */ /* 0x000fe20003f44000 */
[----:B------:R-:W-:-:S05]  /*0a70*/  @!P3 FMUL R8, R8, 0.0099999997764825820923 ;  /* 0x3c23d70a0808b820 */ /* 0x000fca0000400000 */
[----:B------:R0:W-:Y:S01]  /*0a80*/  @!P1 STG.E.128 [R34.64], R8 ;  /* 0x0000000822009986 */ /* 0x0001e2000c101d04 */
[----:B------:R-:W-:Y:S02]  /*0a90*/  @!P4 FMUL R15, R15, 0.0099999997764825820923 ;  /* 0x3c23d70a0f0fc820 */ /* 0x000fe40000400000 */
[----:B------:R-:W-:Y:S02]  /*0aa0*/  @!P5 FMUL R14, R14, 0.0099999997764825820923 ;  /* 0x3c23d70a0e0ed820 */ /* 0x000fe40000400000 */
[----:B------:R-:W-:Y:S02]  /*0ab0*/  @!P6 FMUL R13, R13, 0.0099999997764825820923 ;  /* 0x3c23d70a0d0de820 */ /* 0x000fe40000400000 */
[----:B------:R-:W-:Y:S01]  /*0ac0*/  @!P2 FMUL R12, R12, 0.0099999997764825820923 ;  /* 0x3c23d70a0c0ca820 */ /* 0x000fe20000400000 */
[----:B------:R-:W-:Y:S06]  /*0ad0*/  @P0 EXIT ;  /* 0x000000000000094d */ /* 0x000fec0003800000 */
[----:B------:R-:W-:Y:S01]  /*0ae0*/  STG.E.128 [R34.64+0x800], R12 ;  /* 0x0008000c22007986 */ /* 0x000fe2000c101d04 */
[----:B------:R-:W-:Y:S05]  /*0af0*/  EXIT ;  /* 0x000000000000794d */ /* 0x000fea0003800000 */
.L_x_0:
[----:B------:R-:W-:-:S00]  /*0b00*/  BRA `(.L_x_0) ;  /* 0xfffffff000007947 */ /* 0x000fc0000383ffff */
[----:B------:R-:W-:-:S00]  /*0b10*/  NOP ;  /* 0x0000000000007918 */ /* 0x000fc00000000000 */
        /* <DEDUP_REMOVED lines=14> */
.L_x_1:


//--------------------- .nv.global.init           --------------------------
	.section	.nv.global.init,"aw",@progbits
.nv.global.init:
	.type		_$_str,@object
	.size		_$_str,(_$_str_$_2 - _$_str)
_$_str:
        /*0000*/ 	.byte	0x5f, 0x5f, 0x43, 0x55, 0x44, 0x41, 0x5f, 0x46, 0x54, 0x5a, 0x00
	.type		_$_str_$_2,@object
	.size		_$_str_$_2,(.L_1 - _$_str_$_2)
_$_str_$_2:
        /*000b*/ 	.byte	0x5f, 0x5f, 0x43, 0x55, 0x44, 0x41, 0x5f, 0x50, 0x52, 0x45, 0x43, 0x5f, 0x53, 0x51, 0x52, 0x54
        /*001b*/ 	.byte	0x00
.L_1:
